//
// Generated by NVIDIA NVVM Compiler
//
// Compiler Build ID: CL-36424714
// Cuda compilation tools, release 13.0, V13.0.88
// Based on NVVM 20.0.0
//

.version 9.0
.target sm_100
.address_size 64

	// .globl	_Z8blur_gpuPfS_iii

.visible .entry _Z8blur_gpuPfS_iii(
	.param .u64 .ptr .align 1 _Z8blur_gpuPfS_iii_param_0,
	.param .u64 .ptr .align 1 _Z8blur_gpuPfS_iii_param_1,
	.param .u32 _Z8blur_gpuPfS_iii_param_2,
	.param .u32 _Z8blur_gpuPfS_iii_param_3,
	.param .u32 _Z8blur_gpuPfS_iii_param_4
)
{
	.reg .pred 	%p<91>;
	.reg .b32 	%r<177>;
	.reg .b32 	%f<50>;
	.reg .b64 	%rd<15>;

	ld.param.u64 	%rd6, [_Z8blur_gpuPfS_iii_param_0];
	ld.param.u64 	%rd5, [_Z8blur_gpuPfS_iii_param_1];
	ld.param.u32 	%r100, [_Z8blur_gpuPfS_iii_param_2];
	ld.param.u32 	%r101, [_Z8blur_gpuPfS_iii_param_3];
	ld.param.u32 	%r102, [_Z8blur_gpuPfS_iii_param_4];
	cvta.to.global.u64 	%rd1, %rd6;
	mov.u32 	%r103, %ctaid.x;
	mov.u32 	%r104, %ntid.x;
	mov.u32 	%r105, %tid.x;
	mad.lo.s32 	%r1, %r103, %r104, %r105;
	mov.u32 	%r106, %ctaid.y;
	mov.u32 	%r107, %ntid.y;
	mov.u32 	%r108, %tid.y;
	mad.lo.s32 	%r2, %r106, %r107, %r108;
	setp.ge.s32 	%p2, %r2, %r100;
	setp.ge.s32 	%p3, %r1, %r101;
	or.pred  	%p4, %p2, %p3;
	@%p4 bra 	$L__BB0_44;
	neg.s32 	%r3, %r102;
	setp.lt.s32 	%p5, %r102, 0;
	@%p5 bra 	$L__BB0_43;
	shl.b32 	%r110, %r102, 1;
	and.b32  	%r4, %r110, 6;
	and.b32  	%r5, %r102, 1;
	sub.s32 	%r6, 3, %r102;
	and.b32  	%r111, %r110, -8;
	neg.s32 	%r7, %r111;
	sub.s32 	%r8, %r1, %r102;
	mov.b32 	%r155, 0;
	mov.u32 	%r129, %r3;
	mov.u32 	%r156, %r155;
$L__BB0_3:
	setp.lt.u32 	%p6, %r102, 4;
	add.s32 	%r112, %r129, %r2;
	setp.gt.s32 	%p7, %r112, -1;
	setp.lt.s32 	%p8, %r112, %r100;
	and.pred  	%p1, %p7, %p8;
	mul.lo.s32 	%r12, %r112, %r101;
	mov.u32 	%r165, %r3;
	@%p6 bra 	$L__BB0_23;
	add.s32 	%r132, %r8, %r12;
	mov.u32 	%r133, %r8;
	mov.u32 	%r134, %r7;
	mov.u32 	%r135, %r6;
$L__BB0_5:
	.pragma "nounroll";
	setp.gt.s32 	%p9, %r133, -1;
	setp.lt.s32 	%p10, %r133, %r101;
	and.pred  	%p11, %p9, %p10;
	and.pred  	%p12, %p1, %p11;
	mul.wide.s32 	%rd7, %r132, 4;
	add.s64 	%rd2, %rd1, %rd7;
	not.pred 	%p13, %p12;
	@%p13 bra 	$L__BB0_7;
	ld.global.f32 	%f4, [%rd2];
	cvt.rn.f32.s32 	%f5, %r156;
	add.f32 	%f6, %f4, %f5;
	cvt.rzi.s32.f32 	%r156, %f6;
	add.s32 	%r155, %r155, 1;
$L__BB0_7:
	add.s32 	%r113, %r133, 1;
	setp.gt.s32 	%p14, %r113, -1;
	setp.lt.s32 	%p15, %r113, %r101;
	and.pred  	%p16, %p14, %p15;
	and.pred  	%p17, %p1, %p16;
	not.pred 	%p18, %p17;
	@%p18 bra 	$L__BB0_9;
	ld.global.f32 	%f7, [%rd2+4];
	cvt.rn.f32.s32 	%f8, %r156;
	add.f32 	%f9, %f7, %f8;
	cvt.rzi.s32.f32 	%r156, %f9;
	add.s32 	%r155, %r155, 1;
$L__BB0_9:
	add.s32 	%r114, %r133, 2;
	setp.gt.s32 	%p19, %r114, -1;
	setp.lt.s32 	%p20, %r114, %r101;
	and.pred  	%p21, %p19, %p20;
	and.pred  	%p22, %p1, %p21;
	not.pred 	%p23, %p22;
	@%p23 bra 	$L__BB0_11;
	ld.global.f32 	%f10, [%rd2+8];
	cvt.rn.f32.s32 	%f11, %r156;
	add.f32 	%f12, %f10, %f11;
	cvt.rzi.s32.f32 	%r156, %f12;
	add.s32 	%r155, %r155, 1;
$L__BB0_11:
	add.s32 	%r115, %r133, 3;
	setp.gt.s32 	%p24, %r115, -1;
	setp.lt.s32 	%p25, %r115, %r101;
	and.pred  	%p26, %p24, %p25;
	and.pred  	%p27, %p1, %p26;
	not.pred 	%p28, %p27;
	@%p28 bra 	$L__BB0_13;
	ld.global.f32 	%f13, [%rd2+12];
	cvt.rn.f32.s32 	%f14, %r156;
	add.f32 	%f15, %f13, %f14;
	cvt.rzi.s32.f32 	%r156, %f15;
	add.s32 	%r155, %r155, 1;
$L__BB0_13:
	add.s32 	%r116, %r133, 4;
	setp.gt.s32 	%p29, %r116, -1;
	setp.lt.s32 	%p30, %r116, %r101;
	and.pred  	%p31, %p29, %p30;
	and.pred  	%p32, %p1, %p31;
	not.pred 	%p33, %p32;
	@%p33 bra 	$L__BB0_15;
	ld.global.f32 	%f16, [%rd2+16];
	cvt.rn.f32.s32 	%f17, %r156;
	add.f32 	%f18, %f16, %f17;
	cvt.rzi.s32.f32 	%r156, %f18;
	add.s32 	%r155, %r155, 1;
$L__BB0_15:
	add.s32 	%r117, %r133, 5;
	setp.gt.s32 	%p34, %r117, -1;
	setp.lt.s32 	%p35, %r117, %r101;
	and.pred  	%p36, %p34, %p35;
	and.pred  	%p37, %p1, %p36;
	not.pred 	%p38, %p37;
	@%p38 bra 	$L__BB0_17;
	ld.global.f32 	%f19, [%rd2+20];
	cvt.rn.f32.s32 	%f20, %r156;
	add.f32 	%f21, %f19, %f20;
	cvt.rzi.s32.f32 	%r156, %f21;
	add.s32 	%r155, %r155, 1;
$L__BB0_17:
	add.s32 	%r118, %r133, 6;
	setp.gt.s32 	%p39, %r118, -1;
	setp.lt.s32 	%p40, %r118, %r101;
	and.pred  	%p41, %p39, %p40;
	and.pred  	%p42, %p1, %p41;
	not.pred 	%p43, %p42;
	@%p43 bra 	$L__BB0_19;
	ld.global.f32 	%f22, [%rd2+24];
	cvt.rn.f32.s32 	%f23, %r156;
	add.f32 	%f24, %f22, %f23;
	cvt.rzi.s32.f32 	%r156, %f24;
	add.s32 	%r155, %r155, 1;
$L__BB0_19:
	add.s32 	%r119, %r133, 7;
	setp.gt.s32 	%p44, %r119, -1;
	setp.lt.s32 	%p45, %r119, %r101;
	and.pred  	%p46, %p44, %p45;
	and.pred  	%p47, %p1, %p46;
	not.pred 	%p48, %p47;
	@%p48 bra 	$L__BB0_21;
	ld.global.f32 	%f25, [%rd2+28];
	cvt.rn.f32.s32 	%f26, %r156;
	add.f32 	%f27, %f25, %f26;
	cvt.rzi.s32.f32 	%r156, %f27;
	add.s32 	%r155, %r155, 1;
$L__BB0_21:
	add.s32 	%r135, %r135, 8;
	add.s32 	%r134, %r134, 8;
	add.s32 	%r133, %r133, 8;
	add.s32 	%r132, %r132, 8;
	setp.ne.s32 	%p49, %r134, 0;
	@%p49 bra 	$L__BB0_5;
	add.s32 	%r165, %r135, -3;
$L__BB0_23:
	setp.lt.u32 	%p50, %r4, 3;
	@%p50 bra 	$L__BB0_33;
	add.s32 	%r60, %r165, %r1;
	setp.gt.s32 	%p51, %r60, -1;
	setp.lt.s32 	%p52, %r60, %r101;
	and.pred  	%p53, %p51, %p52;
	and.pred  	%p55, %p1, %p53;
	add.s32 	%r120, %r60, %r12;
	mul.wide.s32 	%rd8, %r120, 4;
	add.s64 	%rd3, %rd1, %rd8;
	not.pred 	%p56, %p55;
	@%p56 bra 	$L__BB0_26;
	ld.global.f32 	%f28, [%rd3];
	cvt.rn.f32.s32 	%f29, %r156;
	add.f32 	%f30, %f28, %f29;
	cvt.rzi.s32.f32 	%r156, %f30;
	add.s32 	%r155, %r155, 1;
$L__BB0_26:
	add.s32 	%r121, %r60, 1;
	setp.gt.s32 	%p57, %r121, -1;
	setp.lt.s32 	%p58, %r121, %r101;
	and.pred  	%p59, %p57, %p58;
	and.pred  	%p60, %p1, %p59;
	not.pred 	%p61, %p60;
	@%p61 bra 	$L__BB0_28;
	ld.global.f32 	%f31, [%rd3+4];
	cvt.rn.f32.s32 	%f32, %r156;
	add.f32 	%f33, %f31, %f32;
	cvt.rzi.s32.f32 	%r156, %f33;
	add.s32 	%r155, %r155, 1;
$L__BB0_28:
	add.s32 	%r122, %r60, 2;
	setp.gt.s32 	%p62, %r122, -1;
	setp.lt.s32 	%p63, %r122, %r101;
	and.pred  	%p64, %p62, %p63;
	and.pred  	%p65, %p1, %p64;
	not.pred 	%p66, %p65;
	@%p66 bra 	$L__BB0_30;
	ld.global.f32 	%f34, [%rd3+8];
	cvt.rn.f32.s32 	%f35, %r156;
	add.f32 	%f36, %f34, %f35;
	cvt.rzi.s32.f32 	%r156, %f36;
	add.s32 	%r155, %r155, 1;
$L__BB0_30:
	add.s32 	%r123, %r60, 3;
	setp.gt.s32 	%p67, %r123, -1;
	setp.lt.s32 	%p68, %r123, %r101;
	and.pred  	%p69, %p67, %p68;
	and.pred  	%p70, %p1, %p69;
	not.pred 	%p71, %p70;
	@%p71 bra 	$L__BB0_32;
	ld.global.f32 	%f37, [%rd3+12];
	cvt.rn.f32.s32 	%f38, %r156;
	add.f32 	%f39, %f37, %f38;
	cvt.rzi.s32.f32 	%r156, %f39;
	add.s32 	%r155, %r155, 1;
$L__BB0_32:
	add.s32 	%r165, %r165, 4;
$L__BB0_33:
	setp.eq.s32 	%p72, %r5, 0;
	@%p72 bra 	$L__BB0_39;
	add.s32 	%r81, %r165, %r1;
	setp.gt.s32 	%p73, %r81, -1;
	setp.lt.s32 	%p74, %r81, %r101;
	and.pred  	%p75, %p73, %p74;
	and.pred  	%p77, %p1, %p75;
	add.s32 	%r124, %r81, %r12;
	mul.wide.s32 	%rd9, %r124, 4;
	add.s64 	%rd4, %rd1, %rd9;
	not.pred 	%p78, %p77;
	@%p78 bra 	$L__BB0_36;
	ld.global.f32 	%f40, [%rd4];
	cvt.rn.f32.s32 	%f41, %r156;
	add.f32 	%f42, %f40, %f41;
	cvt.rzi.s32.f32 	%r156, %f42;
	add.s32 	%r155, %r155, 1;
$L__BB0_36:
	add.s32 	%r125, %r81, 1;
	setp.gt.s32 	%p79, %r125, -1;
	setp.lt.s32 	%p80, %r125, %r101;
	and.pred  	%p81, %p79, %p80;
	and.pred  	%p82, %p1, %p81;
	not.pred 	%p83, %p82;
	@%p83 bra 	$L__BB0_38;
	ld.global.f32 	%f43, [%rd4+4];
	cvt.rn.f32.s32 	%f44, %r156;
	add.f32 	%f45, %f43, %f44;
	cvt.rzi.s32.f32 	%r156, %f45;
	add.s32 	%r155, %r155, 1;
$L__BB0_38:
	add.s32 	%r165, %r165, 2;
$L__BB0_39:
	add.s32 	%r94, %r165, %r1;
	setp.gt.s32 	%p84, %r94, -1;
	setp.lt.s32 	%p85, %r94, %r101;
	and.pred  	%p86, %p84, %p85;
	and.pred  	%p88, %p1, %p86;
	not.pred 	%p89, %p88;
	@%p89 bra 	$L__BB0_41;
	add.s32 	%r126, %r94, %r12;
	mul.wide.s32 	%rd10, %r126, 4;
	add.s64 	%rd11, %rd1, %rd10;
	ld.global.f32 	%f46, [%rd11];
	cvt.rn.f32.s32 	%f47, %r156;
	add.f32 	%f48, %f46, %f47;
	cvt.rzi.s32.f32 	%r156, %f48;
	add.s32 	%r155, %r155, 1;
$L__BB0_41:
	add.s32 	%r99, %r129, 1;
	setp.ne.s32 	%p90, %r129, %r102;
	mov.u32 	%r129, %r99;
	@%p90 bra 	$L__BB0_3;
	div.s32 	%r127, %r156, %r155;
	cvt.rn.f32.s32 	%f49, %r127;
$L__BB0_43:
	mad.lo.s32 	%r128, %r101, %r2, %r1;
	cvta.to.global.u64 	%rd12, %rd5;
	mul.wide.s32 	%rd13, %r128, 4;
	add.s64 	%rd14, %rd12, %rd13;
	st.global.f32 	[%rd14], %f49;
$L__BB0_44:
	ret;

}


// ===== COMPILED SASS (sm_100) =====

	.target	sm_100

	.elftype	@"ET_EXEC"


//--------------------- .note.nv.tkinfo           --------------------------
	.section	.note.nv.tkinfo,"",@"SHT_NOTE"
	.sectionflags	@"SHF_NOTE_NV_TKINFO"
	.tkinfo
        /*0018*/ 	.word	0x00000002
        /*0030*/ 	.string	""
        /*0030*/ 	.string	"ptxas"
        /*0030*/ 	.string	"Cuda compilation tools, release 13.0, V13.0.88"
        /*0030*/ 	.string	"Build cuda_13.0.r13.0/compiler.36424714_0"
        /*0030*/ 	.string	"-arch sm_100 -m 64 "



//--------------------- .note.nv.cuinfo           --------------------------
	.section	.note.nv.cuinfo,"",@"SHT_NOTE"
	.sectionflags	@"SHF_NOTE_NV_CUINFO"
        /*0018*/ 	.short	0x0002
        /*001a*/ 	.short	0x0064
        /*001c*/ 	.short	0x0082
	.zero		2


//--------------------- .nv.info                  --------------------------
	.section	.nv.info,"",@"SHT_CUDA_INFO"
	.align	4


	//----- nvinfo : EIATTR_REGCOUNT
	.align		4
        /*0000*/ 	.byte	0x04, 0x2f
        /*0002*/ 	.short	(.L_1 - .L_0)
	.align		4
.L_0:
        /*0004*/ 	.word	index@(_Z8blur_gpuPfS_iii)
        /*0008*/ 	.word	0x00000018


	//----- nvinfo : EIATTR_FRAME_SIZE
	.align		4
.L_1:
        /*000c*/ 	.byte	0x04, 0x11
        /*000e*/ 	.short	(.L_3 - .L_2)
	.align		4
.L_2:
        /*0010*/ 	.word	index@(_Z8blur_gpuPfS_iii)
        /*0014*/ 	.word	0x00000000


	//----- nvinfo : EIATTR_MIN_STACK_SIZE
	.align		4
.L_3:
        /*0018*/ 	.byte	0x04, 0x12
        /*001a*/ 	.short	(.L_5 - .L_4)
	.align		4
.L_4:
        /*001c*/ 	.word	index@(_Z8blur_gpuPfS_iii)
        /*0020*/ 	.word	0x00000000
.L_5:


//--------------------- .nv.compat                --------------------------
	.section	.nv.compat,"",@"SHT_CUDA_COMPAT_INFO"
	.align	4
        /*0000*/ 	.byte	0x02, 0x09, 0x00, 0x00, 0x02, 0x02, 0x01, 0x00, 0x02, 0x05, 0x05, 0x00, 0x03, 0x07, 0x01, 0x01
        /*0010*/ 	.byte	0x02, 0x03, 0x00, 0x00, 0x02, 0x06, 0x01, 0x00, 0x04, 0x0b, 0x08, 0x00, 0x09, 0x00, 0x00, 0x00
        /*0020*/ 	.byte	0x00, 0x00, 0x00, 0x00


//--------------------- .nv.info._Z8blur_gpuPfS_iii --------------------------
	.section	.nv.info._Z8blur_gpuPfS_iii,"",@"SHT_CUDA_INFO"
	.sectionflags	@""
	.align	4


	//----- nvinfo : EIATTR_CUDA_API_VERSION
	.align		4
        /*0000*/ 	.byte	0x04, 0x37
        /*0002*/ 	.short	(.L_7 - .L_6)
.L_6:
        /*0004*/ 	.word	0x00000082


	//----- nvinfo : EIATTR_KPARAM_INFO
	.align		4
.L_7:
        /*0008*/ 	.byte	0x04, 0x17
        /*000a*/ 	.short	(.L_9 - .L_8)
.L_8:
        /*000c*/ 	.word	0x00000000
        /*0010*/ 	.short	0x0004
        /*0012*/ 	.short	0x0018
        /*0014*/ 	.byte	0x00, 0xf0, 0x11, 0x00


	//----- nvinfo : EIATTR_KPARAM_INFO
	.align		4
.L_9:
        /*0018*/ 	.byte	0x04, 0x17
        /*001a*/ 	.short	(.L_11 - .L_10)
.L_10:
        /*001c*/ 	.word	0x00000000
        /*0020*/ 	.short	0x0003
        /*0022*/ 	.short	0x0014
        /*0024*/ 	.byte	0x00, 0xf0, 0x11, 0x00


	//----- nvinfo : EIATTR_KPARAM_INFO
	.align		4
.L_11:
        /*0028*/ 	.byte	0x04, 0x17
        /*002a*/ 	.short	(.L_13 - .L_12)
.L_12:
        /*002c*/ 	.word	0x00000000
        /*0030*/ 	.short	0x0002
        /*0032*/ 	.short	0x0010
        /*0034*/ 	.byte	0x00, 0xf0, 0x11, 0x00


	//----- nvinfo : EIATTR_KPARAM_INFO
	.align		4
.L_13:
        /*0038*/ 	.byte	0x04, 0x17
        /*003a*/ 	.short	(.L_15 - .L_14)
.L_14:
        /*003c*/ 	.word	0x00000000
        /*0040*/ 	.short	0x0001
        /*0042*/ 	.short	0x0008
        /*0044*/ 	.byte	0x00, 0xf5, 0x21, 0x00


	//----- nvinfo : EIATTR_KPARAM_INFO
	.align		4
.L_15:
        /*0048*/ 	.byte	0x04, 0x17
        /*004a*/ 	.short	(.L_17 - .L_16)
.L_16:
        /*004c*/ 	.word	0x00000000
        /*0050*/ 	.short	0x0000
        /*0052*/ 	.short	0x0000
        /*0054*/ 	.byte	0x00, 0xf5, 0x21, 0x00


	//----- nvinfo : EIATTR_SPARSE_MMA_MASK
	.align		4
.L_17:
        /*0058*/ 	.byte	0x03, 0x50
        /*005a*/ 	.short	0x0000


	//----- nvinfo : EIATTR_MAXREG_COUNT
	.align		4
        /*005c*/ 	.byte	0x03, 0x1b
        /*005e*/ 	.short	0x00ff


	//----- nvinfo : EIATTR_MERCURY_ISA_VERSION
	.align		4
        /*0060*/ 	.byte	0x03, 0x5f
        /*0062*/ 	.short	0x0101


	//----- nvinfo : EIATTR_VRC_CTA_INIT_COUNT
	.align		4
        /*0064*/ 	.byte	0x02, 0x4a
	.zero		1
	.zero		1


	//----- nvinfo : EIATTR_EXIT_INSTR_OFFSETS
	.align		4
        /*0068*/ 	.byte	0x04, 0x1c
        /*006a*/ 	.short	(.L_19 - .L_18)


	//   ....[0]....
.L_18:
        /*006c*/ 	.word	0x000000c0


	//   ....[1]....
        /*0070*/ 	.word	0x00000f00


	//----- nvinfo : EIATTR_CRS_STACK_SIZE
	.align		4
.L_19:
        /*0074*/ 	.byte	0x04, 0x1e
        /*0076*/ 	.short	(.L_21 - .L_20)
.L_20:
        /*0078*/ 	.word	0x00000000


	//----- nvinfo : EIATTR_CBANK_PARAM_SIZE
	.align		4
.L_21:
        /*007c*/ 	.byte	0x03, 0x19
        /*007e*/ 	.short	0x001c


	//----- nvinfo : EIATTR_PARAM_CBANK
	.align		4
        /*0080*/ 	.byte	0x04, 0x0a
        /*0082*/ 	.short	(.L_23 - .L_22)
	.align		4
.L_22:
        /*0084*/ 	.word	index@(.nv.constant0._Z8blur_gpuPfS_iii)
        /*0088*/ 	.short	0x0380
        /*008a*/ 	.short	0x001c


	//----- nvinfo : EIATTR_SW_WAR
	.align		4
.L_23:
        /*008c*/ 	.byte	0x04, 0x36
        /*008e*/ 	.short	(.L_25 - .L_24)
.L_24:
        /*0090*/ 	.word	0x00000008
.L_25:


//--------------------- .nv.callgraph             --------------------------
	.section	.nv.callgraph,"",@"SHT_CUDA_CALLGRAPH"
	.align	4
	.sectionentsize	8
	.align		4
        /*0000*/ 	.word	0x00000000
	.align		4
        /*0004*/ 	.word	0xffffffff
	.align		4
        /*0008*/ 	.word	0x00000000
	.align		4
        /*000c*/ 	.word	0xfffffffe
	.align		4
        /*0010*/ 	.word	0x00000000
	.align		4
        /*0014*/ 	.word	0xfffffffd
	.align		4
        /*0018*/ 	.word	0x00000000
	.align		4
        /*001c*/ 	.word	0xfffffffc


//--------------------- .text._Z8blur_gpuPfS_iii  --------------------------
	.section	.text._Z8blur_gpuPfS_iii,"ax",@progbits
	.align	128
        .global         _Z8blur_gpuPfS_iii
        .type           _Z8blur_gpuPfS_iii,@function
        .size           _Z8blur_gpuPfS_iii,(.L_x_9 - _Z8blur_gpuPfS_iii)
        .other          _Z8blur_gpuPfS_iii,@"STO_CUDA_ENTRY STV_DEFAULT"
_Z8blur_gpuPfS_iii:
.text._Z8blur_gpuPfS_iii:
[----:B------:R-:W-:Y:S01]  /*0000*/  LDC R1, c[0x0][0x37c] ;  /* 0x0000df00ff017b82 */ /* 0x000fe20000000800 */
[----:B------:R-:W0:Y:S07]  /*0010*/  S2R R3, SR_TID.X ;  /* 0x0000000000037919 */ /* 0x000e2e0000002100 */
[----:B------:R-:W0:Y:S01]  /*0020*/  S2UR UR4, SR_CTAID.X ;  /* 0x00000000000479c3 */ /* 0x000e220000002500 */
[----:B------:R-:W1:Y:S01]  /*0030*/  LDCU.64 UR6, c[0x0][0x390] ;  /* 0x00007200ff0677ac */ /* 0x000e620008000a00 */
[----:B------:R-:W2:Y:S06]  /*0040*/  S2R R5, SR_TID.Y ;  /* 0x0000000000057919 */ /* 0x000eac0000002200 */
[----:B------:R-:W0:Y:S08]  /*0050*/  LDC R0, c[0x0][0x360] ;  /* 0x0000d800ff007b82 */ /* 0x000e300000000800 */
[----:B------:R-:W2:Y:S08]  /*0060*/  S2UR UR5, SR_CTAID.Y ;  /* 0x00000000000579c3 */ /* 0x000eb00000002600 */
[----:B------:R-:W2:Y:S01]  /*0070*/  LDC R2, c[0x0][0x364] ;  /* 0x0000d900ff027b82 */ /* 0x000ea20000000800 */
[----:B0-----:R-:W-:-:S05]  /*0080*/  IMAD R0, R0, UR4, R3 ;  /* 0x0000000400007c24 */ /* 0x001fca000f8e0203 */
[----:B-1----:R-:W-:Y:S01]  /*0090*/  ISETP.GE.AND P0, PT, R0, UR7, PT ;  /* 0x0000000700007c0c */ /* 0x002fe2000bf06270 */
[----:B--2---:R-:W-:-:S05]  /*00a0*/  IMAD R3, R2, UR5, R5 ;  /* 0x0000000502037c24 */ /* 0x004fca000f8e0205 */
[----:B------:R-:W-:-:S13]  /*00b0*/  ISETP.GE.OR P0, PT, R3, UR6, P0 ;  /* 0x0000000603007c0c */ /* 0x000fda0008706670 */
[----:B------:R-:W-:Y:S05]  /*00c0*/  @P0 EXIT ;  /* 0x000000000000094d */ /* 0x000fea0003800000 */
[----:B------:R-:W0:Y:S01]  /*00d0*/  LDCU UR12, c[0x0][0x398] ;  /* 0x00007300ff0c77ac */ /* 0x000e220008000800 */
[----:B------:R-:W1:Y:S01]  /*00e0*/  LDCU.64 UR10, c[0x0][0x358] ;  /* 0x00006b00ff0a77ac */ /* 0x000e620008000a00 */
[----:B0-----:R-:W-:-:S09]  /*00f0*/  UISETP.GE.AND UP0, UPT, UR12, URZ, UPT ;  /* 0x000000ff0c00728c */ /* 0x001fd2000bf06270 */
[----:B-1----:R-:W-:Y:S05]  /*0100*/  BRA.U !UP0, `(.L_x_0) ;  /* 0x0000000d086c7547 */ /* 0x002fea000b800000 */
[----:B------:R-:W-:Y:S02]  /*0110*/  USHF.L.U32 UR4, UR12, 0x1, URZ ;  /* 0x000000010c047899 */ /* 0x000fe400080006ff */
[----:B------:R-:W-:Y:S01]  /*0120*/  VIADD R4, R0, -UR12 ;  /* 0x8000000c00047c36 */ /* 0x000fe20008000000 */
[----:B------:R-:W-:Y:S01]  /*0130*/  UIADD3 UR8, UPT, UPT, -UR12, URZ, URZ ;  /* 0x000000ff0c087290 */ /* 0x000fe2000fffe1ff */
[----:B------:R-:W-:Y:S01]  /*0140*/  IMAD.MOV.U32 R2, RZ, RZ, RZ ;  /* 0x000000ffff027224 */ /* 0x000fe200078e00ff */
[----:B------:R-:W-:Y:S01]  /*0150*/  ULOP3.LUT UR6, UR4, 0xfffffff8, URZ, 0xc0, !UPT ;  /* 0xfffffff804067892 */ /* 0x000fe2000f8ec0ff */
[----:B------:R-:W-:Y:S01]  /*0160*/  IMAD.MOV.U32 R5, RZ, RZ, RZ ;  /* 0x000000ffff057224 */ /* 0x000fe200078e00ff */
[----:B------:R-:W-:Y:S02]  /*0170*/  ULOP3.LUT UR4, UR4, 0x6, URZ, 0xc0, !UPT ;  /* 0x0000000604047892 */ /* 0x000fe4000f8ec0ff */
[----:B------:R-:W-:Y:S02]  /*0180*/  UIADD3 UR5, UPT, UPT, -UR12, 0x3, URZ ;  /* 0x000000030c057890 */ /* 0x000fe4000fffe1ff */
[----:B------:R-:W-:-:S02]  /*0190*/  UISETP.GE.U32.AND UP1, UPT, UR4, 0x3, UPT ;  /* 0x000000030400788c */ /* 0x000fc4000bf26070 */
[----:B------:R-:W-:Y:S01]  /*01a0*/  UIADD3 UR9, UPT, UPT, -UR6, URZ, URZ ;  /* 0x000000ff06097290 */ /* 0x000fe2000fffe1ff */
[----:B------:R-:W-:-:S11]  /*01b0*/  UMOV UR4, UR8 ;  /* 0x0000000800047c82 */ /* 0x000fd60008000000 */
.L_x_7:
[----:B0-----:R-:W0:Y:S01]  /*01c0*/  LDCU UR7, c[0x0][0x398] ;  /* 0x00007300ff0777ac */ /* 0x001e220008000800 */
[----:B------:R-:W-:Y:S01]  /*01d0*/  VIADD R11, R3, UR4 ;  /* 0x00000004030b7c36 */ /* 0x000fe20008000000 */
[----:B-1----:R-:W1:Y:S01]  /*01e0*/  LDCU UR12, c[0x0][0x390] ;  /* 0x00007200ff0c77ac */ /* 0x002e620008000800 */
[----:B------:R-:W-:Y:S01]  /*01f0*/  UMOV UR6, UR4 ;  /* 0x0000000400067c82 */ /* 0x000fe20008000000 */
[----:B------:R-:W-:Y:S02]  /*0200*/  UIADD3 UR4, UPT, UPT, UR4, 0x1, URZ ;  /* 0x0000000104047890 */ /* 0x000fe4000fffe0ff */
[----:B0-----:R-:W-:Y:S02]  /*0210*/  UISETP.GE.U32.AND UP2, UPT, UR7, 0x4, UPT ;  /* 0x000000040700788c */ /* 0x001fe4000bf46070 */
[----:B------:R-:W-:Y:S01]  /*0220*/  UISETP.NE.AND UP0, UPT, UR6, UR7, UPT ;  /* 0x000000070600728c */ /* 0x000fe2000bf05270 */
[----:B-1----:R-:W-:Y:S02]  /*0230*/  ISETP.GE.AND P0, PT, R11, UR12, PT ;  /* 0x0000000c0b007c0c */ /* 0x002fe4000bf06270 */
[----:B------:R-:W-:-:S02]  /*0240*/  UMOV UR6, UR8 ;  /* 0x0000000800067c82 */ /* 0x000fc40008000000 */
[----:B------:R-:W-:Y:S02]  /*0250*/  ISETP.GT.AND P0, PT, R11, -0x1, !P0 ;  /* 0xffffffff0b00780c */ /* 0x000fe40004704270 */
[----:B--234-:R-:W-:Y:S11]  /*0260*/  BRA.U !UP2, `(.L_x_1) ;  /* 0x000000050a587547 */ /* 0x01cff6000b800000 */
[----:B------:R-:W0:Y:S01]  /*0270*/  LDC.64 R6, c[0x0][0x380] ;  /* 0x0000e000ff067b82 */ /* 0x000e220000000a00 */
[----:B------:R-:W1:Y:S01]  /*0280*/  LDCU UR6, c[0x0][0x394] ;  /* 0x00007280ff0677ac */ /* 0x000e620008000800 */
[--C-:B------:R-:W-:Y:S01]  /*0290*/  IMAD.MOV.U32 R10, RZ, RZ, R4.reuse ;  /* 0x000000ffff0a7224 */ /* 0x100fe200078e0004 */
[----:B------:R-:W2:Y:S01]  /*02a0*/  LDCU UR12, c[0x0][0x394] ;  /* 0x00007280ff0c77ac */ /* 0x000ea20008000800 */
[----:B------:R-:W-:Y:S01]  /*02b0*/  UMOV UR7, UR5 ;  /* 0x0000000500077c82 */ /* 0x000fe20008000000 */
[----:B-1----:R-:W-:Y:S01]  /*02c0*/  IMAD R13, R11, UR6, R4 ;  /* 0x000000060b0d7c24 */ /* 0x002fe2000f8e0204 */
[----:B------:R-:W-:-:S06]  /*02d0*/  UMOV UR6, UR9 ;  /* 0x0000000900067c82 */ /* 0x000fcc0008000000 */
.L_x_2:
[----:B--2---:R-:W-:Y:S01]  /*02e0*/  ISETP.GE.AND P6, PT, R10, UR12, PT ;  /* 0x0000000c0a007c0c */ /* 0x004fe2000bfc6270 */
[----:B0-----:R-:W-:-:S03]  /*02f0*/  IMAD.WIDE R8, R13, 0x4, R6 ;  /* 0x000000040d087825 */ /* 0x001fc600078e0206 */
[C---:B------:R-:W-:Y:S01]  /*0300*/  ISETP.GT.AND P6, PT, R10.reuse, -0x1, !P6 ;  /* 0xffffffff0a00780c */ /* 0x040fe200077c4270 */
[----:B------:R-:W-:-:S03]  /*0310*/  VIADD R12, R10, 0x1 ;  /* 0x000000010a0c7836 */ /* 0x000fc60000000000 */
[----:B------:R-:W-:Y:S02]  /*0320*/  PLOP3.LUT P6, PT, P0, P6, PT, 0x80, 0x8 ;  /* 0x000000000008781c */ /* 0x000fe400007cd070 */
[----:B------:R-:W-:-:S04]  /*0330*/  ISETP.GE.AND P5, PT, R12, UR12, PT ;  /* 0x0000000c0c007c0c */ /* 0x000fc8000bfa6270 */
[----:B------:R-:W-:-:S07]  /*0340*/  ISETP.GT.AND P5, PT, R12, -0x1, !P5 ;  /* 0xffffffff0c00780c */ /* 0x000fce0006fa4270 */
[----:B------:R-:W2:Y:S01]  /*0350*/  @P6 LDG.E R16, desc[UR10][R8.64] ;  /* 0x0000000a08106981 */ /* 0x000ea2000c1e1900 */
[----:B------:R-:W-:-:S13]  /*0360*/  PLOP3.LUT P5, PT, P0, P5, PT, 0x80, 0x8 ;  /* 0x000000000008781c */ /* 0x000fda00007ab070 */
[----:B---3--:R-:W3:Y:S01]  /*0370*/  @P5 LDG.E R18, desc[UR10][R8.64+0x4] ;  /* 0x0000040a08125981 */ /* 0x008ee2000c1e1900 */
[----:B------:R-:W-:-:S05]  /*0380*/  VIADD R12, R10, 0x2 ;  /* 0x000000020a0c7836 */ /* 0x000fca0000000000 */
[----:B------:R-:W-:-:S04]  /*0390*/  ISETP.GE.AND P1, PT, R12, UR12, PT ;  /* 0x0000000c0c007c0c */ /* 0x000fc8000bf26270 */
[----:B------:R-:W-:Y:S01]  /*03a0*/  ISETP.GT.AND P1, PT, R12, -0x1, !P1 ;  /* 0xffffffff0c00780c */ /* 0x000fe20004f24270 */
[----:B------:R-:W-:-:S03]  /*03b0*/  VIADD R12, R10, 0x3 ;  /* 0x000000030a0c7836 */ /* 0x000fc60000000000 */
[----:B------:R-:W-:Y:S02]  /*03c0*/  PLOP3.LUT P1, PT, P0, P1, PT, 0x80, 0x8 ;  /* 0x000000000008781c */ /* 0x000fe40000723070 */
[----:B------:R-:W-:-:S04]  /*03d0*/  ISETP.GE.AND P4, PT, R12, UR12, PT ;  /* 0x0000000c0c007c0c */ /* 0x000fc8000bf86270 */
[----:B------:R-:W-:-:S07]  /*03e0*/  ISETP.GT.AND P4, PT, R12, -0x1, !P4 ;  /* 0xffffffff0c00780c */ /* 0x000fce0006784270 */
[----:B------:R-:W4:Y:S01]  /*03f0*/  @P1 LDG.E R15, desc[UR10][R8.64+0x8] ;  /* 0x0000080a080f1981 */ /* 0x000f22000c1e1900 */
[----:B------:R-:W-:Y:S01]  /*0400*/  PLOP3.LUT P4, PT, P0, P4, PT, 0x80, 0x8 ;  /* 0x000000000008781c */ /* 0x000fe20000789070 */
[----:B------:R-:W-:-:S05]  /*0410*/  VIADD R12, R10, 0x4 ;  /* 0x000000040a0c7836 */ /* 0x000fca0000000000 */
[----:B------:R-:W-:-:S07]  /*0420*/  ISETP.GE.AND P3, PT, R12, UR12, PT ;  /* 0x0000000c0c007c0c */ /* 0x000fce000bf66270 */
[----:B------:R-:W5:Y:S01]  /*0430*/  @P4 LDG.E R14, desc[UR10][R8.64+0xc] ;  /* 0x00000c0a080e4981 */ /* 0x000f62000c1e1900 */
[----:B------:R-:W-:Y:S01]  /*0440*/  ISETP.GT.AND P3, PT, R12, -0x1, !P3 ;  /* 0xffffffff0c00780c */ /* 0x000fe20005f64270 */
[----:B-1----:R-:W-:-:S03]  /*0450*/  VIADD R17, R10, 0x5 ;  /* 0x000000050a117836 */ /* 0x002fc60000000000 */
[----:B------:R-:W-:Y:S02]  /*0460*/  PLOP3.LUT P3, PT, P0, P3, PT, 0x80, 0x8 ;  /* 0x000000000008781c */ /* 0x000fe40000767070 */
[----:B------:R-:W-:-:S04]  /*0470*/  ISETP.GE.AND P2, PT, R17, UR12, PT ;  /* 0x0000000c11007c0c */ /* 0x000fc8000bf46270 */
[----:B------:R-:W-:-:S07]  /*0480*/  ISETP.GT.AND P2, PT, R17, -0x1, !P2 ;  /* 0xffffffff1100780c */ /* 0x000fce0005744270 */
[----:B------:R-:W5:Y:S01]  /*0490*/  @P3 LDG.E R12, desc[UR10][R8.64+0x10] ;  /* 0x0000100a080c3981 */ /* 0x000f62000c1e1900 */
[----:B------:R-:W-:Y:S01]  /*04a0*/  PLOP3.LUT P2, PT, P0, P2, PT, 0x80, 0x8 ;  /* 0x000000000008781c */ /* 0x000fe20000745070 */
[----:B------:R-:W-:Y:S01]  /*04b0*/  VIADD R19, R10, 0x6 ;  /* 0x000000060a137836 */ /* 0x000fe20000000000 */
[----:B------:R-:W-:Y:S01]  /*04c0*/  @P6 I2FP.F32.S32 R17, R5 ;  /* 0x0000000500116245 */ /* 0x000fe20000201400 */
[----:B------:R-:W-:Y:S02]  /*04d0*/  @P6 VIADD R2, R2, 0x1 ;  /* 0x0000000102026836 */ /* 0x000fe40000000000 */
[----:B------:R-:W-:Y:S02]  /*04e0*/  VIADD R20, R10, 0x7 ;  /* 0x000000070a147836 */ /* 0x000fe40000000000 */
[----:B------:R-:W-:Y:S02]  /*04f0*/  @P5 VIADD R2, R2, 0x1 ;  /* 0x0000000102025836 */ /* 0x000fe40000000000 */
[----:B--2---:R-:W-:-:S04]  /*0500*/  @P6 FADD R17, R16, R17 ;  /* 0x0000001110116221 */ /* 0x004fc80000000000 */
[----:B------:R-:W2:Y:S01]  /*0510*/  @P2 LDG.E R16, desc[UR10][R8.64+0x14] ;  /* 0x0000140a08102981 */ /* 0x000ea2000c1e1900 */
[----:B------:R-:W0:Y:S01]  /*0520*/  @P6 F2I.TRUNC.NTZ R5, R17 ;  /* 0x0000001100056305 */ /* 0x000e22000020f100 */
[----:B------:R-:W-:-:S04]  /*0530*/  ISETP.GE.AND P6, PT, R19, UR12, PT ;  /* 0x0000000c13007c0c */ /* 0x000fc8000bfc6270 */
[----:B------:R-:W-:-:S04]  /*0540*/  ISETP.GT.AND P6, PT, R19, -0x1, !P6 ;  /* 0xffffffff1300780c */ /* 0x000fc800077c4270 */
[----:B------:R-:W-:Y:S02]  /*0550*/  PLOP3.LUT P6, PT, P0, P6, PT, 0x80, 0x8 ;  /* 0x000000000008781c */ /* 0x000fe400007cd070 */
[----:B0-----:R-:W-:-:S05]  /*0560*/  @P5 I2FP.F32.S32 R19, R5 ;  /* 0x0000000500135245 */ /* 0x001fca0000201400 */
[----:B---3--:R-:W-:-:S06]  /*0570*/  @P5 FADD R18, R19, R18 ;  /* 0x0000001213125221 */ /* 0x008fcc0000000000 */
[----:B------:R-:W3:Y:S01]  /*0580*/  @P6 LDG.E R19, desc[UR10][R8.64+0x18] ;  /* 0x0000180a08136981 */ /* 0x000ee2000c1e1900 */
[----:B------:R-:W0:Y:S01]  /*0590*/  @P5 F2I.TRUNC.NTZ R5, R18 ;  /* 0x0000001200055305 */ /* 0x000e22000020f100 */
[----:B------:R-:W-:-:S04]  /*05a0*/  ISETP.GE.AND P5, PT, R20, UR12, PT ;  /* 0x0000000c14007c0c */ /* 0x000fc8000bfa6270 */
[----:B------:R-:W-:-:S04]  /*05b0*/  ISETP.GT.AND P5, PT, R20, -0x1, !P5 ;  /* 0xffffffff1400780c */ /* 0x000fc80006fa4270 */
[----:B------:R-:W-:-:S13]  /*05c0*/  PLOP3.LUT P5, PT, P0, P5, PT, 0x80, 0x8 ;  /* 0x000000000008781c */ /* 0x000fda00007ab070 */
[----:B------:R1:W3:Y:S01]  /*05d0*/  @P5 LDG.E R17, desc[UR10][R8.64+0x1c] ;  /* 0x00001c0a08115981 */ /* 0x0002e2000c1e1900 */
[----:B0-----:R-:W-:Y:S01]  /*05e0*/  @P1 I2FP.F32.S32 R20, R5 ;  /* 0x0000000500141245 */ /* 0x001fe20000201400 */
[----:B------:R-:W-:Y:S01]  /*05f0*/  @P1 VIADD R2, R2, 0x1 ;  /* 0x0000000102021836 */ /* 0x000fe20000000000 */
[----:B------:R-:W-:Y:S01]  /*0600*/  UIADD3 UR6, UPT, UPT, UR6, 0x8, URZ ;  /* 0x0000000806067890 */ /* 0x000fe2000fffe0ff */
[----:B------:R-:W-:Y:S01]  /*0610*/  VIADD R13, R13, 0x8 ;  /* 0x000000080d0d7836 */ /* 0x000fe20000000000 */
[----:B------:R-:W-:Y:S01]  /*0620*/  UIADD3 UR7, UPT, UPT, UR7, 0x8, URZ ;  /* 0x0000000807077890 */ /* 0x000fe2000fffe0ff */
[----:B----4-:R-:W-:Y:S01]  /*0630*/  @P1 FADD R15, R20, R15 ;  /* 0x0000000f140f1221 */ /* 0x010fe20000000000 */
[----:B------:R-:W-:Y:S01]  /*0640*/  @P4 VIADD R2, R2, 0x1 ;  /* 0x0000000102024836 */ /* 0x000fe20000000000 */
[----:B------:R-:W-:Y:S01]  /*0650*/  UISETP.NE.AND UP2, UPT, UR6, URZ, UPT ;  /* 0x000000ff0600728c */ /* 0x000fe2000bf45270 */
[----:B------:R-:W-:Y:S01]  /*0660*/  VIADD R10, R10, 0x8 ;  /* 0x000000080a0a7836 */ /* 0x000fe20000000000 */
[----:B------:R-:W0:Y:S01]  /*0670*/  @P1 F2I.TRUNC.NTZ R5, R15 ;  /* 0x0000000f00051305 */ /* 0x000e22000020f100 */
[----:B------:R-:W-:-:S04]  /*0680*/  @P3 VIADD R2, R2, 0x1 ;  /* 0x0000000102023836 */ /* 0x000fc80000000000 */
[----:B------:R-:W-:-:S04]  /*0690*/  @P2 VIADD R2, R2, 0x1 ;  /* 0x0000000102022836 */ /* 0x000fc80000000000 */
[----:B------:R-:W-:-:S04]  /*06a0*/  @P6 VIADD R2, R2, 0x1 ;  /* 0x0000000102026836 */ /* 0x000fc80000000000 */
[----:B------:R-:W-:Y:S01]  /*06b0*/  @P5 VIADD R2, R2, 0x1 ;  /* 0x0000000102025836 */ /* 0x000fe20000000000 */
[----:B0-----:R-:W-:-:S05]  /*06c0*/  @P4 I2FP.F32.S32 R21, R5 ;  /* 0x0000000500154245 */ /* 0x001fca0000201400 */
[----:B-----5:R-:W-:-:S04]  /*06d0*/  @P4 FADD R14, R21, R14 ;  /* 0x0000000e150e4221 */ /* 0x020fc80000000000 */
[----:B------:R-:W0:Y:S02]  /*06e0*/  @P4 F2I.TRUNC.NTZ R5, R14 ;  /* 0x0000000e00054305 */ /* 0x000e24000020f100 */
[----:B0-----:R-:W-:-:S05]  /*06f0*/  @P3 I2FP.F32.S32 R21, R5 ;  /* 0x0000000500153245 */ /* 0x001fca0000201400 */
[----:B------:R-:W-:-:S04]  /*0700*/  @P3 FADD R12, R21, R12 ;  /* 0x0000000c150c3221 */ /* 0x000fc80000000000 */
[----:B------:R-:W0:Y:S02]  /*0710*/  @P3 F2I.TRUNC.NTZ R5, R12 ;  /* 0x0000000c00053305 */ /* 0x000e24000020f100 */
[----:B0-----:R-:W-:-:S05]  /*0720*/  @P2 I2FP.F32.S32 R21, R5 ;  /* 0x0000000500152245 */ /* 0x001fca0000201400 */
[----:B--2---:R-:W-:-:S04]  /*0730*/  @P2 FADD R16, R21, R16 ;  /* 0x0000001015102221 */ /* 0x004fc80000000000 */
[----:B------:R-:W1:Y:S02]  /*0740*/  @P2 F2I.TRUNC.NTZ R5, R16 ;  /* 0x0000001000052305 */ /* 0x000e64000020f100 */
[----:B-1----:R-:W-:-:S05]  /*0750*/  @P6 I2FP.F32.S32 R8, R5 ;  /* 0x0000000500086245 */ /* 0x002fca0000201400 */
[----:B---3--:R-:W-:-:S04]  /*0760*/  @P6 FADD R19, R8, R19 ;  /* 0x0000001308136221 */ /* 0x008fc80000000000 */
[----:B------:R-:W0:Y:S02]  /*0770*/  @P6 F2I.TRUNC.NTZ R5, R19 ;  /* 0x0000001300056305 */ /* 0x000e24000020f100 */
[----:B0-----:R-:W-:-:S05]  /*0780*/  @P5 I2FP.F32.S32 R8, R5 ;  /* 0x0000000500085245 */ /* 0x001fca0000201400 */
[----:B------:R-:W-:-:S04]  /*0790*/  @P5 FADD R17, R8, R17 ;  /* 0x0000001108115221 */ /* 0x000fc80000000000 */
[----:B------:R1:W3:Y:S01]  /*07a0*/  @P5 F2I.TRUNC.NTZ R5, R17 ;  /* 0x0000001100055305 */ /* 0x0002e2000020f100 */
[----:B------:R-:W-:Y:S05]  /*07b0*/  BRA.U UP2, `(.L_x_2) ;  /* 0xfffffff902c87547 */ /* 0x000fea000b83ffff */
[----:B------:R-:W-:-:S12]  /*07c0*/  UIADD3 UR6, UPT, UPT, UR7, -0x3, URZ ;  /* 0xfffffffd07067890 */ /* 0x000fd8000fffe0ff */
.L_x_1:
[----:B------:R-:W0:Y:S01]  /*07d0*/  LDCU UR12, c[0x0][0x398] ;  /* 0x00007300ff0c77ac */ /* 0x000e220008000800 */
[----:B------:R-:W2:Y:S01]  /*07e0*/  LDCU UR7, c[0x0][0x394] ;  /* 0x00007280ff0777ac */ /* 0x000ea20008000800 */
[----:B0-----:R-:W-:Y:S01]  /*07f0*/  ULOP3.LUT UP2, URZ, UR12, 0x1, URZ, 0xc0, !UPT ;  /* 0x000000010cff7892 */ /* 0x001fe2000f84c0ff */
[----:B--2---:R-:W-:Y:S10]  /*0800*/  BRA.U !UP1, `(.L_x_3) ;  /* 0x0000000109a47547 */ /* 0x004ff4000b800000 */
[----:B------:R-:W0:Y:S01]  /*0810*/  LDCU UR12, c[0x0][0x394] ;  /* 0x00007280ff0c77ac */ /* 0x000e220008000800 */
[----:B------:R-:W2:Y:S01]  /*0820*/  LDC.64 R6, c[0x0][0x380] ;  /* 0x0000e000ff067b82 */ /* 0x000ea20000000a00 */
[----:B------:R-:W-:-:S04]  /*0830*/  IADD3 R12, PT, PT, R0, UR6, RZ ;  /* 0x00000006000c7c10 */ /* 0x000fc8000fffe0ff */
[----:B0-----:R-:W-:Y:S01]  /*0840*/  ISETP.GE.AND P1, PT, R12, UR12, PT ;  /* 0x0000000c0c007c0c */ /* 0x001fe2000bf26270 */
[----:B------:R-:W-:-:S03]  /*0850*/  IMAD R9, R11, UR12, R12 ;  /* 0x0000000c0b097c24 */ /* 0x000fc6000f8e020c */
[----:B------:R-:W-:Y:S01]  /*0860*/  ISETP.GT.AND P1, PT, R12, -0x1, !P1 ;  /* 0xffffffff0c00780c */ /* 0x000fe20004f24270 */
[----:B--2---:R-:W-:-:S03]  /*0870*/  IMAD.WIDE R6, R9, 0x4, R6 ;  /* 0x0000000409067825 */ /* 0x004fc600078e0206 */
[----:B------:R-:W-:Y:S01]  /*0880*/  PLOP3.LUT P1, PT, P0, P1, PT, 0x80, 0x8 ;  /* 0x000000000008781c */ /* 0x000fe20000723070 */
[----:B------:R-:W-:-:S05]  /*0890*/  VIADD R9, R12, 0x1 ;  /* 0x000000010c097836 */ /* 0x000fca0000000000 */
[----:B------:R-:W-:-:S07]  /*08a0*/  ISETP.GE.AND P2, PT, R9, UR12, PT ;  /* 0x0000000c09007c0c */ /* 0x000fce000bf46270 */
[----:B------:R-:W2:Y:S01]  /*08b0*/  @P1 LDG.E R8, desc[UR10][R6.64] ;  /* 0x0000000a06081981 */ /* 0x000ea2000c1e1900 */
        /* <DEDUP_REMOVED lines=10> */
[----:B------:R-:W-:-:S04]  /*0960*/  ISETP.GT.AND P4, PT, R12, -0x1, !P4 ;  /* 0xffffffff0c00780c */ /* 0x000fc80006784270 */
[----:B------:R-:W-:-:S13]  /*0970*/  PLOP3.LUT P4, PT, P0, P4, PT, 0x80, 0x8 ;  /* 0x000000000008781c */ /* 0x000fda0000789070 */
[----:B------:R-:W5:Y:S01]  /*0980*/  @P4 LDG.E R12, desc[UR10][R6.64+0xc] ;  /* 0x00000c0a060c4981 */ /* 0x000f62000c1e1900 */
[----:B---3--:R-:W-:Y:S01]  /*0990*/  @P1 I2FP.F32.S32 R13, R5 ;  /* 0x00000005000d1245 */ /* 0x008fe20000201400 */
[----:B------:R-:W-:Y:S01]  /*09a0*/  @P1 VIADD R2, R2, 0x1 ;  /* 0x0000000102021836 */ /* 0x000fe20000000000 */
[----:B------:R-:W-:-:S03]  /*09b0*/  UIADD3 UR6, UPT, UPT, UR6, 0x4, URZ ;  /* 0x0000000406067890 */ /* 0x000fc6000fffe0ff */
[----:B------:R-:W-:-:S04]  /*09c0*/  @P2 VIADD R2, R2, 0x1 ;  /* 0x0000000102022836 */ /* 0x000fc80000000000 */
[----:B------:R-:W-:-:S04]  /*09d0*/  @P3 VIADD R2, R2, 0x1 ;  /* 0x0000000102023836 */ /* 0x000fc80000000000 */
[----:B------:R-:W-:Y:S02]  /*09e0*/  @P4 VIADD R2, R2, 0x1 ;  /* 0x0000000102024836 */ /* 0x000fe40000000000 */
[----:B--2---:R-:W-:-:S04]  /*09f0*/  @P1 FADD R8, R13, R8 ;  /* 0x000000080d081221 */ /* 0x004fc80000000000 */
[----:B------:R-:W0:Y:S02]  /*0a00*/  @P1 F2I.TRUNC.NTZ R5, R8 ;  /* 0x0000000800051305 */ /* 0x000e24000020f100 */
[----:B0-----:R-:W-:-:S05]  /*0a10*/  @P2 I2FP.F32.S32 R14, R5 ;  /* 0x00000005000e2245 */ /* 0x001fca0000201400 */
[----:B----4-:R-:W-:-:S04]  /*0a20*/  @P2 FADD R9, R14, R9 ;  /* 0x000000090e092221 */ /* 0x010fc80000000000 */
[----:B------:R-:W0:Y:S02]  /*0a30*/  @P2 F2I.TRUNC.NTZ R5, R9 ;  /* 0x0000000900052305 */ /* 0x000e24000020f100 */
[----:B0-----:R-:W-:-:S05]  /*0a40*/  @P3 I2FP.F32.S32 R13, R5 ;  /* 0x00000005000d3245 */ /* 0x001fca0000201400 */
[----:B-----5:R-:W-:-:S04]  /*0a50*/  @P3 FADD R10, R13, R10 ;  /* 0x0000000a0d0a3221 */ /* 0x020fc80000000000 */
[----:B------:R-:W0:Y:S02]  /*0a60*/  @P3 F2I.TRUNC.NTZ R5, R10 ;  /* 0x0000000a00053305 */ /* 0x000e24000020f100 */
[----:B0-----:R-:W-:-:S05]  /*0a70*/  @P4 I2FP.F32.S32 R13, R5 ;  /* 0x00000005000d4245 */ /* 0x001fca0000201400 */
[----:B------:R-:W-:-:S04]  /*0a80*/  @P4 FADD R12, R13, R12 ;  /* 0x0000000c0d0c4221 */ /* 0x000fc80000000000 */
[----:B------:R0:W2:Y:S03]  /*0a90*/  @P4 F2I.TRUNC.NTZ R5, R12 ;  /* 0x0000000c00054305 */ /* 0x0000a6000020f100 */
.L_x_3:
[----:B------:R-:W-:Y:S05]  /*0aa0*/  BRA.U !UP2, `(.L_x_4) ;  /* 0x000000010a5c7547 */ /* 0x000fea000b800000 */
[----:B------:R-:W4:Y:S01]  /*0ab0*/  LDCU UR12, c[0x0][0x394] ;  /* 0x00007280ff0c77ac */ /* 0x000f220008000800 */
[----:B------:R-:W5:Y:S01]  /*0ac0*/  LDC.64 R6, c[0x0][0x380] ;  /* 0x0000e000ff067b82 */ /* 0x000f620000000a00 */
[----:B------:R-:W-:-:S05]  /*0ad0*/  VIADD R8, R0, UR6 ;  /* 0x0000000600087c36 */ /* 0x000fca0008000000 */
[----:B----4-:R-:W-:Y:S01]  /*0ae0*/  ISETP.GE.AND P1, PT, R8, UR12, PT ;  /* 0x0000000c08007c0c */ /* 0x010fe2000bf26270 */
[----:B------:R-:W-:-:S03]  /*0af0*/  IMAD R9, R11, UR12, R8 ;  /* 0x0000000c0b097c24 */ /* 0x000fc6000f8e0208 */
[----:B------:R-:W-:Y:S01]  /*0b00*/  ISETP.GT.AND P1, PT, R8, -0x1, !P1 ;  /* 0xffffffff0800780c */ /* 0x000fe20004f24270 */
[----:B-----5:R-:W-:-:S03]  /*0b10*/  IMAD.WIDE R6, R9, 0x4, R6 ;  /* 0x0000000409067825 */ /* 0x020fc600078e0206 */
[----:B------:R-:W-:Y:S01]  /*0b20*/  PLOP3.LUT P1, PT, P0, P1, PT, 0x80, 0x8 ;  /* 0x000000000008781c */ /* 0x000fe20000723070 */
[----:B------:R-:W-:-:S05]  /*0b30*/  VIADD R9, R8, 0x1 ;  /* 0x0000000108097836 */ /* 0x000fca0000000000 */
[----:B------:R-:W-:-:S07]  /*0b40*/  ISETP.GE.AND P2, PT, R9, UR12, PT ;  /* 0x0000000c09007c0c */ /* 0x000fce000bf46270 */
[----:B------:R-:W4:Y:S01]  /*0b50*/  @P1 LDG.E R8, desc[UR10][R6.64] ;  /* 0x0000000a06081981 */ /* 0x000f22000c1e1900 */
[----:B------:R-:W-:-:S04]  /*0b60*/  ISETP.GT.AND P2, PT, R9, -0x1, !P2 ;  /* 0xffffffff0900780c */ /* 0x000fc80005744270 */
[----:B------:R-:W-:-:S13]  /*0b70*/  PLOP3.LUT P2, PT, P0, P2, PT, 0x80, 0x8 ;  /* 0x000000000008781c */ /* 0x000fda0000745070 */
[----:B------:R-:W5:Y:S01]  /*0b80*/  @P2 LDG.E R9, desc[UR10][R6.64+0x4] ;  /* 0x0000040a06092981 */ /* 0x000f62000c1e1900 */
[----:B--23--:R-:W-:Y:S01]  /*0b90*/  @P1 I2FP.F32.S32 R13, R5 ;  /* 0x00000005000d1245 */ /* 0x00cfe20000201400 */
[----:B------:R-:W-:Y:S01]  /*0ba0*/  @P1 VIADD R2, R2, 0x1 ;  /* 0x0000000102021836 */ /* 0x000fe20000000000 */
[----:B------:R-:W-:-:S03]  /*0bb0*/  UIADD3 UR6, UPT, UPT, UR6, 0x2, URZ ;  /* 0x0000000206067890 */ /* 0x000fc6000fffe0ff */
[----:B------:R-:W-:Y:S02]  /*0bc0*/  @P2 VIADD R2, R2, 0x1 ;  /* 0x0000000102022836 */ /* 0x000fe40000000000 */
[----:B----4-:R-:W-:-:S04]  /*0bd0*/  @P1 FADD R8, R13, R8 ;  /* 0x000000080d081221 */ /* 0x010fc80000000000 */
[----:B------:R-:W2:Y:S02]  /*0be0*/  @P1 F2I.TRUNC.NTZ R5, R8 ;  /* 0x0000000800051305 */ /* 0x000ea4000020f100 */
[----:B--2---:R-:W-:-:S05]  /*0bf0*/  @P2 I2FP.F32.S32 R10, R5 ;  /* 0x00000005000a2245 */ /* 0x004fca0000201400 */
[----:B-----5:R-:W-:-:S04]  /*0c00*/  @P2 FADD R9, R10, R9 ;  /* 0x000000090a092221 */ /* 0x020fc80000000000 */
[----:B------:R4:W2:Y:S03]  /*0c10*/  @P2 F2I.TRUNC.NTZ R5, R9 ;  /* 0x0000000900052305 */ /* 0x0008a6000020f100 */
.L_x_4:
[----:B------:R-:W-:Y:S01]  /*0c20*/  IADD3 R8, PT, PT, R0, UR6, RZ ;  /* 0x0000000600087c10 */ /* 0x000fe2000fffe0ff */
[----:B------:R-:W-:Y:S03]  /*0c30*/  BSSY.RECONVERGENT B0, `(.L_x_5) ;  /* 0x000000d000007945 */ /* 0x000fe60003800200 */
[----:B------:R-:W-:-:S04]  /*0c40*/  ISETP.GE.AND P1, PT, R8, UR7, PT ;  /* 0x0000000708007c0c */ /* 0x000fc8000bf26270 */
[----:B------:R-:W-:-:S04]  /*0c50*/  ISETP.GT.AND P1, PT, R8, -0x1, !P1 ;  /* 0xffffffff0800780c */ /* 0x000fc80004f24270 */
[----:B------:R-:W-:-:S13]  /*0c60*/  PLOP3.LUT P1, PT, P0, P1, PT, 0x80, 0x8 ;  /* 0x000000000008781c */ /* 0x000fda0000723070 */
[----:B------:R-:W-:Y:S05]  /*0c70*/  @!P1 BRA `(.L_x_6) ;  /* 0x0000000000209947 */ /* 0x000fea0003800000 */
[----:B------:R-:W5:Y:S01]  /*0c80*/  LDC.64 R6, c[0x0][0x380] ;  /* 0x0000e000ff067b82 */ /* 0x000f620000000a00 */
[----:B------:R-:W-:-:S04]  /*0c90*/  IMAD R11, R11, UR7, R8 ;  /* 0x000000070b0b7c24 */ /* 0x000fc8000f8e0208 */
[----:B-----5:R-:W-:-:S06]  /*0ca0*/  IMAD.WIDE R6, R11, 0x4, R6 ;  /* 0x000000040b067825 */ /* 0x020fcc00078e0206 */
[----:B------:R-:W5:Y:S01]  /*0cb0*/  LDG.E R6, desc[UR10][R6.64] ;  /* 0x0000000a06067981 */ /* 0x000f62000c1e1900 */
[----:B--23--:R-:W-:Y:S01]  /*0cc0*/  I2FP.F32.S32 R5, R5 ;  /* 0x0000000500057245 */ /* 0x00cfe20000201400 */
[----:B------:R-:W-:-:S04]  /*0cd0*/  VIADD R2, R2, 0x1 ;  /* 0x0000000102027836 */ /* 0x000fc80000000000 */
[----:B-----5:R-:W-:-:S06]  /*0ce0*/  FADD R5, R5, R6 ;  /* 0x0000000605057221 */ /* 0x020fcc0000000000 */
[----:B------:R-:W2:Y:S02]  /*0cf0*/  F2I.TRUNC.NTZ R5, R5 ;  /* 0x0000000500057305 */ /* 0x000ea4000020f100 */
.L_x_6:
[----:B------:R-:W-:Y:S05]  /*0d00*/  BSYNC.RECONVERGENT B0 ;  /* 0x0000000000007941 */ /* 0x000fea0003800200 */
.L_x_5:
[----:B------:R-:W-:Y:S05]  /*0d10*/  BRA.U UP0, `(.L_x_7) ;  /* 0xfffffff500287547 */ /* 0x000fea000b83ffff */
[-C--:B----4-:R-:W-:Y:S02]  /*0d20*/  IABS R9, R2.reuse ;  /* 0x0000000200097213 */ /* 0x090fe40000000000 */
[----:B--23--:R-:W-:Y:S02]  /*0d30*/  IABS R10, R5 ;  /* 0x00000005000a7213 */ /* 0x00cfe40000000000 */
[----:B------:R-:W2:Y:S01]  /*0d40*/  I2F.RP R4, R9 ;  /* 0x0000000900047306 */ /* 0x000ea20000209400 */
[-C--:B0-----:R-:W-:Y:S02]  /*0d50*/  IABS R12, R2.reuse ;  /* 0x00000002000c7213 */ /* 0x081fe40000000000 */
[----:B------:R-:W-:-:S04]  /*0d60*/  LOP3.LUT R5, R5, R2, RZ, 0x3c, !PT ;  /* 0x0000000205057212 */ /* 0x000fc800078e3cff */
[----:B------:R-:W-:Y:S01]  /*0d70*/  ISETP.GE.AND P2, PT, R5, RZ, PT ;  /* 0x000000ff0500720c */ /* 0x000fe20003f46270 */
[----:B--2---:R-:W0:Y:S02]  /*0d80*/  MUFU.RCP R4, R4 ;  /* 0x0000000400047308 */ /* 0x004e240000001000 */
[----:B0-----:R-:W-:Y:S02]  /*0d90*/  VIADD R6, R4, 0xffffffe ;  /* 0x0ffffffe04067836 */ /* 0x001fe40000000000 */
[----:B------:R-:W-:-:S04]  /*0da0*/  IMAD.MOV R4, RZ, RZ, -R12 ;  /* 0x000000ffff047224 */ /* 0x000fc800078e0a0c */
[----:B------:R0:W2:Y:S02]  /*0db0*/  F2I.FTZ.U32.TRUNC.NTZ R7, R6 ;  /* 0x0000000600077305 */ /* 0x0000a4000021f000 */
[----:B0-----:R-:W-:Y:S02]  /*0dc0*/  IMAD.MOV.U32 R6, RZ, RZ, RZ ;  /* 0x000000ffff067224 */ /* 0x001fe400078e00ff */
[----:B--2---:R-:W-:-:S04]  /*0dd0*/  IMAD.MOV R8, RZ, RZ, -R7 ;  /* 0x000000ffff087224 */ /* 0x004fc800078e0a07 */
[----:B------:R-:W-:Y:S02]  /*0de0*/  IMAD R11, R8, R9, RZ ;  /* 0x00000009080b7224 */ /* 0x000fe400078e02ff */
[----:B------:R-:W-:Y:S02]  /*0df0*/  IMAD.MOV.U32 R8, RZ, RZ, R10 ;  /* 0x000000ffff087224 */ /* 0x000fe400078e000a */
[----:B------:R-:W-:-:S06]  /*0e00*/  IMAD.HI.U32 R7, R7, R11, R6 ;  /* 0x0000000b07077227 */ /* 0x000fcc00078e0006 */
[----:B------:R-:W-:-:S04]  /*0e10*/  IMAD.HI.U32 R7, R7, R8, RZ ;  /* 0x0000000807077227 */ /* 0x000fc800078e00ff */
[----:B------:R-:W-:-:S05]  /*0e20*/  IMAD R4, R7, R4, R8 ;  /* 0x0000000407047224 */ /* 0x000fca00078e0208 */
[----:B------:R-:W-:-:S13]  /*0e30*/  ISETP.GT.U32.AND P1, PT, R9, R4, PT ;  /* 0x000000040900720c */ /* 0x000fda0003f24070 */
[----:B------:R-:W-:Y:S02]  /*0e40*/  @!P1 IMAD.IADD R4, R4, 0x1, -R9 ;  /* 0x0000000104049824 */ /* 0x000fe400078e0a09 */
[----:B------:R-:W-:Y:S01]  /*0e50*/  @!P1 VIADD R7, R7, 0x1 ;  /* 0x0000000107079836 */ /* 0x000fe20000000000 */
[----:B------:R-:W-:Y:S02]  /*0e60*/  ISETP.NE.AND P1, PT, R2, RZ, PT ;  /* 0x000000ff0200720c */ /* 0x000fe40003f25270 */
[----:B------:R-:W-:-:S13]  /*0e70*/  ISETP.GE.U32.AND P0, PT, R4, R9, PT ;  /* 0x000000090400720c */ /* 0x000fda0003f06070 */
[----:B------:R-:W-:-:S04]  /*0e80*/  @P0 VIADD R7, R7, 0x1 ;  /* 0x0000000107070836 */ /* 0x000fc80000000000 */
[----:B------:R-:W-:Y:S01]  /*0e90*/  @!P2 IMAD.MOV R7, RZ, RZ, -R7 ;  /* 0x000000ffff07a224 */ /* 0x000fe200078e0a07 */
[----:B------:R-:W-:-:S04]  /*0ea0*/  @!P1 LOP3.LUT R7, RZ, R2, RZ, 0x33, !PT ;  /* 0x00000002ff079212 */ /* 0x000fc800078e33ff */
[----:B------:R-:W-:-:S07]  /*0eb0*/  I2FP.F32.S32 R7, R7 ;  /* 0x0000000700077245 */ /* 0x000fce0000201400 */
.L_x_0:
[----:B------:R-:W0:Y:S01]  /*0ec0*/  LDC.64 R4, c[0x0][0x388] ;  /* 0x0000e200ff047b82 */ /* 0x000e220000000a00 */
[----:B------:R-:W-:-:S04]  /*0ed0*/  IMAD R3, R3, UR7, R0 ;  /* 0x0000000703037c24 */ /* 0x000fc8000f8e0200 */
[----:B0-----:R-:W-:-:S05]  /*0ee0*/  IMAD.WIDE R2, R3, 0x4, R4 ;  /* 0x0000000403027825 */ /* 0x001fca00078e0204 */
[----:B------:R-:W-:Y:S01]  /*0ef0*/  STG.E desc[UR10][R2.64], R7 ;  /* 0x0000000702007986 */ /* 0x000fe2000c10190a */
[----:B------:R-:W-:Y:S05]  /*0f00*/  EXIT ;  /* 0x000000000000794d */ /* 0x000fea0003800000 */
.L_x_8:
[----:B------:R-:W-:-:S00]  /*0f10*/  BRA `(.L_x_8) ;  /* 0xfffffffc00fc7947 */ /* 0x000fc0000383ffff */
[----:B------:R-:W-:-:S00]  /*0f20*/  NOP ;  /* 0x0000000000007918 */ /* 0x000fc00000000000 */
        /* <DEDUP_REMOVED lines=13> */
.L_x_9:


//--------------------- .nv.shared.reserved.0     --------------------------
	.section	.nv.shared.reserved.0,"aw",@nobits
	.weak		__nv_reservedSMEM_offset_0_alias
	.size		__nv_reservedSMEM_offset_0_alias, 0, 64
	.other		__nv_reservedSMEM_offset_0_alias,@"STO_CUDA_RESERVED_SHARED STV_DEFAULT"
__nv_reservedSMEM_offset_0_alias:
	.zero		0
	.zero		64


//--------------------- .nv.constant0._Z8blur_gpuPfS_iii --------------------------
	.section	.nv.constant0._Z8blur_gpuPfS_iii,"a",@progbits
	.sectionflags	@""
	.align	4
.nv.constant0._Z8blur_gpuPfS_iii:
	.zero		924


//--------------------- SYMBOLS --------------------------

	.type		.nv.reservedSmem.offset0,@object
	.size		.nv.reservedSmem.offset0,0x4
